//
// Generated by NVIDIA NVVM Compiler
//
// Compiler Build ID: CL-36424714
// Cuda compilation tools, release 13.0, V13.0.88
// Based on NVVM 20.0.0
//

.version 9.0
.target sm_100
.address_size 64

	// .globl	main0

.visible .entry main0(
	.param .u64 .ptr .align 1 main0_param_0,
	.param .u64 .ptr .align 1 main0_param_1,
	.param .u64 .ptr .align 1 main0_param_2,
	.param .u64 .ptr .align 1 main0_param_3
)
{
	.reg .pred 	%p<3>;
	.reg .b32 	%r<8>;
	.reg .b64 	%rd<12>;

	ld.param.u64 	%rd1, [main0_param_0];
	ld.param.u64 	%rd4, [main0_param_1];
	ld.param.u64 	%rd2, [main0_param_2];
	ld.param.u64 	%rd3, [main0_param_3];
	cvta.to.global.u64 	%rd5, %rd4;
	mov.u32 	%r2, %ctaid.x;
	mov.u32 	%r3, %ntid.x;
	mov.u32 	%r4, %tid.x;
	mad.lo.s32 	%r1, %r2, %r3, %r4;
	ld.global.u32 	%r5, [%rd5];
	setp.ge.s32 	%p1, %r1, %r5;
	@%p1 bra 	$L__BB0_3;
	cvta.to.global.u64 	%rd6, %rd3;
	ld.global.u32 	%r6, [%rd6];
	setp.ge.s32 	%p2, %r1, %r6;
	@%p2 bra 	$L__BB0_3;
	cvta.to.global.u64 	%rd7, %rd2;
	mul.wide.s32 	%rd8, %r1, 4;
	add.s64 	%rd9, %rd7, %rd8;
	ld.global.u32 	%r7, [%rd9];
	cvta.to.global.u64 	%rd10, %rd1;
	add.s64 	%rd11, %rd10, %rd8;
	st.global.u32 	[%rd11], %r7;
$L__BB0_3:
	ret;

}


// ===== COMPILED SASS (sm_100) =====

	.target	sm_100

	.elftype	@"ET_EXEC"


//--------------------- .note.nv.tkinfo           --------------------------
	.section	.note.nv.tkinfo,"",@"SHT_NOTE"
	.sectionflags	@"SHF_NOTE_NV_TKINFO"
	.tkinfo
        /*0018*/ 	.word	0x00000002
        /*0030*/ 	.string	""
        /*0030*/ 	.string	"ptxas"
        /*0030*/ 	.string	"Cuda compilation tools, release 13.0, V13.0.88"
        /*0030*/ 	.string	"Build cuda_13.0.r13.0/compiler.36424714_0"
        /*0030*/ 	.string	"-arch sm_100 -m 64 "



//--------------------- .note.nv.cuinfo           --------------------------
	.section	.note.nv.cuinfo,"",@"SHT_NOTE"
	.sectionflags	@"SHF_NOTE_NV_CUINFO"
        /*0018*/ 	.short	0x0002
        /*001a*/ 	.short	0x0064
        /*001c*/ 	.short	0x0082
	.zero		2


//--------------------- .nv.info                  --------------------------
	.section	.nv.info,"",@"SHT_CUDA_INFO"
	.align	4


	//----- nvinfo : EIATTR_REGCOUNT
	.align		4
        /*0000*/ 	.byte	0x04, 0x2f
        /*0002*/ 	.short	(.L_1 - .L_0)
	.align		4
.L_0:
        /*0004*/ 	.word	index@(main0)
        /*0008*/ 	.word	0x0000000a


	//----- nvinfo : EIATTR_FRAME_SIZE
	.align		4
.L_1:
        /*000c*/ 	.byte	0x04, 0x11
        /*000e*/ 	.short	(.L_3 - .L_2)
	.align		4
.L_2:
        /*0010*/ 	.word	index@(main0)
        /*0014*/ 	.word	0x00000000


	//----- nvinfo : EIATTR_MIN_STACK_SIZE
	.align		4
.L_3:
        /*0018*/ 	.byte	0x04, 0x12
        /*001a*/ 	.short	(.L_5 - .L_4)
	.align		4
.L_4:
        /*001c*/ 	.word	index@(main0)
        /*0020*/ 	.word	0x00000000
.L_5:


//--------------------- .nv.compat                --------------------------
	.section	.nv.compat,"",@"SHT_CUDA_COMPAT_INFO"
	.align	4
        /*0000*/ 	.byte	0x02, 0x09, 0x00, 0x00, 0x02, 0x02, 0x01, 0x00, 0x02, 0x05, 0x05, 0x00, 0x03, 0x07, 0x01, 0x01
        /*0010*/ 	.byte	0x02, 0x03, 0x00, 0x00, 0x02, 0x06, 0x01, 0x00, 0x04, 0x0b, 0x08, 0x00, 0x09, 0x00, 0x00, 0x00
        /*0020*/ 	.byte	0x00, 0x00, 0x00, 0x00


//--------------------- .nv.info.main0            --------------------------
	.section	.nv.info.main0,"",@"SHT_CUDA_INFO"
	.sectionflags	@""
	.align	4


	//----- nvinfo : EIATTR_CUDA_API_VERSION
	.align		4
        /*0000*/ 	.byte	0x04, 0x37
        /*0002*/ 	.short	(.L_7 - .L_6)
.L_6:
        /*0004*/ 	.word	0x00000082


	//----- nvinfo : EIATTR_KPARAM_INFO
	.align		4
.L_7:
        /*0008*/ 	.byte	0x04, 0x17
        /*000a*/ 	.short	(.L_9 - .L_8)
.L_8:
        /*000c*/ 	.word	0x00000000
        /*0010*/ 	.short	0x0003
        /*0012*/ 	.short	0x0018
        /*0014*/ 	.byte	0x00, 0xf5, 0x21, 0x00


	//----- nvinfo : EIATTR_KPARAM_INFO
	.align		4
.L_9:
        /*0018*/ 	.byte	0x04, 0x17
        /*001a*/ 	.short	(.L_11 - .L_10)
.L_10:
        /*001c*/ 	.word	0x00000000
        /*0020*/ 	.short	0x0002
        /*0022*/ 	.short	0x0010
        /*0024*/ 	.byte	0x00, 0xf5, 0x21, 0x00


	//----- nvinfo : EIATTR_KPARAM_INFO
	.align		4
.L_11:
        /*0028*/ 	.byte	0x04, 0x17
        /*002a*/ 	.short	(.L_13 - .L_12)
.L_12:
        /*002c*/ 	.word	0x00000000
        /*0030*/ 	.short	0x0001
        /*0032*/ 	.short	0x0008
        /*0034*/ 	.byte	0x00, 0xf5, 0x21, 0x00


	//----- nvinfo : EIATTR_KPARAM_INFO
	.align		4
.L_13:
        /*0038*/ 	.byte	0x04, 0x17
        /*003a*/ 	.short	(.L_15 - .L_14)
.L_14:
        /*003c*/ 	.word	0x00000000
        /*0040*/ 	.short	0x0000
        /*0042*/ 	.short	0x0000
        /*0044*/ 	.byte	0x00, 0xf5, 0x21, 0x00


	//----- nvinfo : EIATTR_SPARSE_MMA_MASK
	.align		4
.L_15:
        /*0048*/ 	.byte	0x03, 0x50
        /*004a*/ 	.short	0x0000


	//----- nvinfo : EIATTR_MAXREG_COUNT
	.align		4
        /*004c*/ 	.byte	0x03, 0x1b
        /*004e*/ 	.short	0x00ff


	//----- nvinfo : EIATTR_MERCURY_ISA_VERSION
	.align		4
        /*0050*/ 	.byte	0x03, 0x5f
        /*0052*/ 	.short	0x0101


	//----- nvinfo : EIATTR_VRC_CTA_INIT_COUNT
	.align		4
        /*0054*/ 	.byte	0x02, 0x4a
	.zero		1
	.zero		1


	//----- nvinfo : EIATTR_EXIT_INSTR_OFFSETS
	.align		4
        /*0058*/ 	.byte	0x04, 0x1c
        /*005a*/ 	.short	(.L_17 - .L_16)


	//   ....[0]....
.L_16:
        /*005c*/ 	.word	0x00000090


	//   ....[1]....
        /*0060*/ 	.word	0x000000d0


	//   ....[2]....
        /*0064*/ 	.word	0x00000140


	//----- nvinfo : EIATTR_CBANK_PARAM_SIZE
	.align		4
.L_17:
        /*0068*/ 	.byte	0x03, 0x19
        /*006a*/ 	.short	0x0020


	//----- nvinfo : EIATTR_PARAM_CBANK
	.align		4
        /*006c*/ 	.byte	0x04, 0x0a
        /*006e*/ 	.short	(.L_19 - .L_18)
	.align		4
.L_18:
        /*0070*/ 	.word	index@(.nv.constant0.main0)
        /*0074*/ 	.short	0x0380
        /*0076*/ 	.short	0x0020


	//----- nvinfo : EIATTR_SW_WAR
	.align		4
.L_19:
        /*0078*/ 	.byte	0x04, 0x36
        /*007a*/ 	.short	(.L_21 - .L_20)
.L_20:
        /*007c*/ 	.word	0x00000008
.L_21:


//--------------------- .nv.callgraph             --------------------------
	.section	.nv.callgraph,"",@"SHT_CUDA_CALLGRAPH"
	.align	4
	.sectionentsize	8
	.align		4
        /*0000*/ 	.word	0x00000000
	.align		4
        /*0004*/ 	.word	0xffffffff
	.align		4
        /*0008*/ 	.word	0x00000000
	.align		4
        /*000c*/ 	.word	0xfffffffe
	.align		4
        /*0010*/ 	.word	0x00000000
	.align		4
        /*0014*/ 	.word	0xfffffffd
	.align		4
        /*0018*/ 	.word	0x00000000
	.align		4
        /*001c*/ 	.word	0xfffffffc


//--------------------- .text.main0               --------------------------
	.section	.text.main0,"ax",@progbits
	.align	128
        .global         main0
        .type           main0,@function
        .size           main0,(.L_x_1 - main0)
        .other          main0,@"STO_CUDA_ENTRY STV_DEFAULT"
main0:
.text.main0:
[----:B------:R-:W-:Y:S08]  /*0000*/  LDC R1, c[0x0][0x37c] ;  /* 0x0000df00ff017b82 */ /* 0x000ff00000000800 */
[----:B------:R-:W0:Y:S01]  /*0010*/  LDC.64 R2, c[0x0][0x388] ;  /* 0x0000e200ff027b82 */ /* 0x000e220000000a00 */
[----:B------:R-:W0:Y:S02]  /*0020*/  LDCU.64 UR4, c[0x0][0x358] ;  /* 0x00006b00ff0477ac */ /* 0x000e240008000a00 */
[----:B0-----:R-:W2:Y:S05]  /*0030*/  LDG.E R2, desc[UR4][R2.64] ;  /* 0x0000000402027981 */ /* 0x001eaa000c1e1900 */
[----:B------:R-:W0:Y:S01]  /*0040*/  S2UR UR6, SR_CTAID.X ;  /* 0x00000000000679c3 */ /* 0x000e220000002500 */
[----:B------:R-:W0:Y:S07]  /*0050*/  S2R R0, SR_TID.X ;  /* 0x0000000000007919 */ /* 0x000e2e0000002100 */
[----:B------:R-:W0:Y:S02]  /*0060*/  LDC R7, c[0x0][0x360] ;  /* 0x0000d800ff077b82 */ /* 0x000e240000000800 */
[----:B0-----:R-:W-:-:S05]  /*0070*/  IMAD R7, R7, UR6, R0 ;  /* 0x0000000607077c24 */ /* 0x001fca000f8e0200 */
[----:B--2---:R-:W-:-:S13]  /*0080*/  ISETP.GE.AND P0, PT, R7, R2, PT ;  /* 0x000000020700720c */ /* 0x004fda0003f06270 */
[----:B------:R-:W-:Y:S05]  /*0090*/  @P0 EXIT ;  /* 0x000000000000094d */ /* 0x000fea0003800000 */
[----:B------:R-:W0:Y:S02]  /*00a0*/  LDC.64 R2, c[0x0][0x398] ;  /* 0x0000e600ff027b82 */ /* 0x000e240000000a00 */
[----:B0-----:R-:W2:Y:S02]  /*00b0*/  LDG.E R2, desc[UR4][R2.64] ;  /* 0x0000000402027981 */ /* 0x001ea4000c1e1900 */
[----:B--2---:R-:W-:-:S13]  /*00c0*/  ISETP.GE.AND P0, PT, R7, R2, PT ;  /* 0x000000020700720c */ /* 0x004fda0003f06270 */
[----:B------:R-:W-:Y:S05]  /*00d0*/  @P0 EXIT ;  /* 0x000000000000094d */ /* 0x000fea0003800000 */
[----:B------:R-:W0:Y:S08]  /*00e0*/  LDC.64 R2, c[0x0][0x390] ;  /* 0x0000e400ff027b82 */ /* 0x000e300000000a00 */
[----:B------:R-:W1:Y:S01]  /*00f0*/  LDC.64 R4, c[0x0][0x380] ;  /* 0x0000e000ff047b82 */ /* 0x000e620000000a00 */
[----:B0-----:R-:W-:-:S06]  /*0100*/  IMAD.WIDE R2, R7, 0x4, R2 ;  /* 0x0000000407027825 */ /* 0x001fcc00078e0202 */
[----:B------:R-:W2:Y:S01]  /*0110*/  LDG.E R3, desc[UR4][R2.64] ;  /* 0x0000000402037981 */ /* 0x000ea2000c1e1900 */
[----:B-1----:R-:W-:-:S05]  /*0120*/  IMAD.WIDE R4, R7, 0x4, R4 ;  /* 0x0000000407047825 */ /* 0x002fca00078e0204 */
[----:B--2---:R-:W-:Y:S01]  /*0130*/  STG.E desc[UR4][R4.64], R3 ;  /* 0x0000000304007986 */ /* 0x004fe2000c101904 */
[----:B------:R-:W-:Y:S05]  /*0140*/  EXIT ;  /* 0x000000000000794d */ /* 0x000fea0003800000 */
.L_x_0:
[----:B------:R-:W-:-:S00]  /*0150*/  BRA `(.L_x_0) ;  /* 0xfffffffc00fc7947 */ /* 0x000fc0000383ffff */
[----:B------:R-:W-:-:S00]  /*0160*/  NOP ;  /* 0x0000000000007918 */ /* 0x000fc00000000000 */
        /* <DEDUP_REMOVED lines=9> */
.L_x_1:


//--------------------- .nv.shared.reserved.0     --------------------------
	.section	.nv.shared.reserved.0,"aw",@nobits
	.weak		__nv_reservedSMEM_offset_0_alias
	.size		__nv_reservedSMEM_offset_0_alias, 0, 64
	.other		__nv_reservedSMEM_offset_0_alias,@"STO_CUDA_RESERVED_SHARED STV_DEFAULT"
__nv_reservedSMEM_offset_0_alias:
	.zero		0
	.zero		64


//--------------------- .nv.constant0.main0       --------------------------
	.section	.nv.constant0.main0,"a",@progbits
	.sectionflags	@""
	.align	4
.nv.constant0.main0:
	.zero		928


//--------------------- SYMBOLS --------------------------

	.type		.nv.reservedSmem.offset0,@object
	.size		.nv.reservedSmem.offset0,0x4
